//
// Generated by NVIDIA NVVM Compiler
//
// Compiler Build ID: CL-36424714
// Cuda compilation tools, release 13.0, V13.0.88
// Based on NVVM 20.0.0
//

.version 9.0
.target sm_100
.address_size 64

	// .globl	_Z10dfs_kerneliP4NodePiS1_
.const .align 4 .b8 md[2500];
// _ZZ10dfs_kerneliP4NodePiS1_E2st has been demoted
// _ZZ10dfs_kerneliP4NodePiS1_E5index has been demoted

.visible .entry _Z10dfs_kerneliP4NodePiS1_(
	.param .u32 _Z10dfs_kerneliP4NodePiS1__param_0,
	.param .u64 .ptr .align 1 _Z10dfs_kerneliP4NodePiS1__param_1,
	.param .u64 .ptr .align 1 _Z10dfs_kerneliP4NodePiS1__param_2,
	.param .u64 .ptr .align 1 _Z10dfs_kerneliP4NodePiS1__param_3
)
{
	.local .align 16 .b8 	__local_depot0[80];
	.reg .b64 	%SP;
	.reg .b64 	%SPL;
	.reg .pred 	%p<11>;
	.reg .b16 	%rs<221>;
	.reg .b32 	%r<60>;
	.reg .b64 	%rd<36>;
	// demoted variable
	.shared .align 1 .b8 _ZZ10dfs_kerneliP4NodePiS1_E2st[8816];
	// demoted variable
	.shared .align 4 .u32 _ZZ10dfs_kerneliP4NodePiS1_E5index;
	mov.u64 	%SPL, __local_depot0;
	ld.param.u64 	%rd8, [_Z10dfs_kerneliP4NodePiS1__param_1];
	cvta.to.global.u64 	%rd9, %rd8;
	add.u64 	%rd11, %SPL, 0;
	add.u64 	%rd1, %SPL, 16;
	add.u64 	%rd2, %SPL, 32;
	add.u64 	%rd3, %SPL, 48;
	bar.sync 	0;
	mov.b32 	%r59, 0;
	st.shared.u32 	[_ZZ10dfs_kerneliP4NodePiS1_E5index], %r59;
	mov.u32 	%r14, %ctaid.x;
	mul.wide.u32 	%rd15, %r14, 29;
	add.s64 	%rd16, %rd9, %rd15;
	ld.global.u8 	%rs93, [%rd16];
	ld.global.u8 	%rs94, [%rd16+1];
	ld.global.u8 	%rs95, [%rd16+2];
	ld.global.u8 	%rs96, [%rd16+3];
	ld.global.u8 	%rs97, [%rd16+4];
	ld.global.u8 	%rs98, [%rd16+5];
	ld.global.u8 	%rs99, [%rd16+6];
	ld.global.u8 	%rs100, [%rd16+7];
	ld.global.u8 	%rs101, [%rd16+8];
	ld.global.u8 	%rs102, [%rd16+9];
	ld.global.u8 	%rs103, [%rd16+10];
	ld.global.u8 	%rs104, [%rd16+11];
	ld.global.u8 	%rs105, [%rd16+12];
	ld.global.u8 	%rs106, [%rd16+13];
	ld.global.u8 	%rs107, [%rd16+14];
	ld.global.u8 	%rs108, [%rd16+15];
	ld.global.u8 	%rs109, [%rd16+16];
	ld.global.u8 	%rs110, [%rd16+17];
	ld.global.u8 	%rs111, [%rd16+18];
	ld.global.u8 	%rs112, [%rd16+19];
	ld.global.u8 	%rs113, [%rd16+20];
	ld.global.u8 	%rs114, [%rd16+21];
	ld.global.u8 	%rs115, [%rd16+22];
	ld.global.u8 	%rs116, [%rd16+23];
	ld.global.u8 	%rs117, [%rd16+24];
	ld.global.u8 	%rs118, [%rd16+25];
	ld.global.u8 	%rs119, [%rd16+26];
	ld.global.u8 	%rs120, [%rd16+27];
	ld.global.u8 	%rs121, [%rd16+28];
	st.shared.u8 	[_ZZ10dfs_kerneliP4NodePiS1_E2st], %rs93;
	st.shared.u8 	[_ZZ10dfs_kerneliP4NodePiS1_E2st+1], %rs94;
	st.shared.u8 	[_ZZ10dfs_kerneliP4NodePiS1_E2st+2], %rs95;
	st.shared.u8 	[_ZZ10dfs_kerneliP4NodePiS1_E2st+3], %rs96;
	st.shared.u8 	[_ZZ10dfs_kerneliP4NodePiS1_E2st+4], %rs97;
	st.shared.u8 	[_ZZ10dfs_kerneliP4NodePiS1_E2st+5], %rs98;
	st.shared.u8 	[_ZZ10dfs_kerneliP4NodePiS1_E2st+6], %rs99;
	st.shared.u8 	[_ZZ10dfs_kerneliP4NodePiS1_E2st+7], %rs100;
	st.shared.u8 	[_ZZ10dfs_kerneliP4NodePiS1_E2st+8], %rs101;
	st.shared.u8 	[_ZZ10dfs_kerneliP4NodePiS1_E2st+9], %rs102;
	st.shared.u8 	[_ZZ10dfs_kerneliP4NodePiS1_E2st+10], %rs103;
	st.shared.u8 	[_ZZ10dfs_kerneliP4NodePiS1_E2st+11], %rs104;
	st.shared.u8 	[_ZZ10dfs_kerneliP4NodePiS1_E2st+12], %rs105;
	st.shared.u8 	[_ZZ10dfs_kerneliP4NodePiS1_E2st+13], %rs106;
	st.shared.u8 	[_ZZ10dfs_kerneliP4NodePiS1_E2st+14], %rs107;
	st.shared.u8 	[_ZZ10dfs_kerneliP4NodePiS1_E2st+15], %rs108;
	st.shared.u8 	[_ZZ10dfs_kerneliP4NodePiS1_E2st+16], %rs109;
	st.shared.u8 	[_ZZ10dfs_kerneliP4NodePiS1_E2st+17], %rs110;
	st.shared.u8 	[_ZZ10dfs_kerneliP4NodePiS1_E2st+18], %rs111;
	st.shared.u8 	[_ZZ10dfs_kerneliP4NodePiS1_E2st+19], %rs112;
	st.shared.u8 	[_ZZ10dfs_kerneliP4NodePiS1_E2st+20], %rs113;
	st.shared.u8 	[_ZZ10dfs_kerneliP4NodePiS1_E2st+21], %rs114;
	st.shared.u8 	[_ZZ10dfs_kerneliP4NodePiS1_E2st+22], %rs115;
	st.shared.u8 	[_ZZ10dfs_kerneliP4NodePiS1_E2st+23], %rs116;
	st.shared.u8 	[_ZZ10dfs_kerneliP4NodePiS1_E2st+24], %rs117;
	st.shared.u8 	[_ZZ10dfs_kerneliP4NodePiS1_E2st+25], %rs118;
	st.shared.u8 	[_ZZ10dfs_kerneliP4NodePiS1_E2st+26], %rs119;
	st.shared.u8 	[_ZZ10dfs_kerneliP4NodePiS1_E2st+27], %rs120;
	st.shared.u8 	[_ZZ10dfs_kerneliP4NodePiS1_E2st+28], %rs121;
	bar.sync 	0;
	mov.b32 	%r15, 3;
	mov.b32 	%r16, 2;
	mov.b32 	%r17, 1;
	st.local.v4.u32 	[%rd11], {%r17, %r59, %r16, %r15};
	mov.b32 	%r18, -1;
	st.local.v4.u32 	[%rd1], {%r59, %r18, %r59, %r17};
	st.local.v4.u32 	[%rd2], {%r17, %r59, %r18, %r59};
	mov.u32 	%r19, %tid.x;
	shl.b32 	%r20, %r19, 2;
	cvt.u64.u32 	%rd17, %r20;
	and.b64  	%rd18, %rd17, 12;
	add.s64 	%rd4, %rd11, %rd18;
	shr.u32 	%r23, %r19, 2;
$L__BB0_1:
	ld.shared.u32 	%r21, [_ZZ10dfs_kerneliP4NodePiS1_E5index];
	bar.sync 	0;
	setp.lt.s32 	%p1, %r21, 0;
	@%p1 bra 	$L__BB0_17;
	ld.shared.u32 	%r2, [_ZZ10dfs_kerneliP4NodePiS1_E5index];
	sub.s32 	%r4, %r2, %r23;
	setp.lt.s32 	%p2, %r4, 0;
	@%p2 bra 	$L__BB0_4;
	mov.u32 	%r24, _ZZ10dfs_kerneliP4NodePiS1_E2st;
	mad.lo.s32 	%r25, %r4, 29, %r24;
	ld.shared.u8 	%rs191, [%r25];
	ld.shared.u8 	%rs190, [%r25+1];
	ld.shared.u8 	%rs189, [%r25+2];
	ld.shared.u8 	%rs188, [%r25+3];
	ld.shared.u8 	%rs187, [%r25+4];
	ld.shared.u8 	%rs186, [%r25+5];
	ld.shared.u8 	%rs185, [%r25+6];
	ld.shared.u8 	%rs184, [%r25+7];
	ld.shared.u8 	%rs183, [%r25+8];
	ld.shared.u8 	%rs182, [%r25+9];
	ld.shared.u8 	%rs181, [%r25+10];
	ld.shared.u8 	%rs180, [%r25+11];
	ld.shared.u8 	%rs179, [%r25+12];
	ld.shared.u8 	%rs178, [%r25+13];
	ld.shared.u8 	%rs177, [%r25+14];
	ld.shared.u8 	%rs176, [%r25+15];
	ld.shared.u8 	%rs175, [%r25+16];
	ld.shared.u8 	%rs174, [%r25+17];
	ld.shared.u8 	%rs173, [%r25+18];
	ld.shared.u8 	%rs172, [%r25+19];
	ld.shared.u8 	%rs171, [%r25+20];
	ld.shared.u8 	%rs170, [%r25+21];
	ld.shared.u8 	%rs169, [%r25+22];
	ld.shared.u8 	%rs168, [%r25+23];
	ld.shared.u8 	%rs167, [%r25+24];
	ld.shared.u8 	%rs166, [%r25+25];
	ld.shared.u8 	%rs165, [%r25+26];
	ld.shared.u8 	%rs164, [%r25+27];
	ld.shared.u8 	%rs163, [%r25+28];
$L__BB0_4:
	setp.ne.s32 	%p3, %r19, 0;
	@%p3 bra 	$L__BB0_6;
	max.s32 	%r26, %r2, 7;
	add.s32 	%r27, %r26, -8;
	st.shared.u32 	[_ZZ10dfs_kerneliP4NodePiS1_E5index], %r27;
$L__BB0_6:
	setp.lt.s32 	%p4, %r4, 0;
	bar.sync 	0;
	@%p4 bra 	$L__BB0_16;
	ld.param.u64 	%rd34, [_Z10dfs_kerneliP4NodePiS1__param_2];
	cvta.to.global.u64 	%rd5, %rd34;
	and.b16  	%rs122, %rs165, 255;
	setp.ne.s16 	%p5, %rs122, 0;
	@%p5 bra 	$L__BB0_9;
	cvt.u32.u16 	%r55, %rs164;
	cvt.s32.s8 	%r56, %r55;
	st.global.u32 	[%rd5], %r56;
	bra.uni 	$L__BB0_16;
$L__BB0_9:
	ld.param.u32 	%r57, [_Z10dfs_kerneliP4NodePiS1__param_0];
	cvt.u32.u16 	%r28, %rs164;
	cvt.s32.s8 	%r29, %r28;
	cvt.u32.u16 	%r30, %rs165;
	cvt.s32.s8 	%r31, %r30;
	add.s32 	%r32, %r31, %r29;
	setp.gt.s32 	%p6, %r32, %r57;
	@%p6 bra 	$L__BB0_16;
	cvt.s16.s8 	%rs123, %rs166;
	mul.lo.s16 	%rs124, %rs123, 103;
	shr.u16 	%rs125, %rs124, 15;
	shr.s16 	%rs126, %rs124, 9;
	add.s16 	%rs127, %rs126, %rs125;
	cvt.s32.s16 	%r5, %rs127;
	mul.lo.s16 	%rs128, %rs127, 5;
	sub.s16 	%rs129, %rs166, %rs128;
	cvt.u32.u16 	%r33, %rs129;
	cvt.s32.s8 	%r6, %r33;
	ld.local.u32 	%r7, [%rd4];
	st.local.u8 	[%rd3], %rs191;
	st.local.u8 	[%rd3+1], %rs190;
	st.local.u8 	[%rd3+2], %rs189;
	st.local.u8 	[%rd3+3], %rs188;
	st.local.u8 	[%rd3+4], %rs187;
	st.local.u8 	[%rd3+5], %rs186;
	st.local.u8 	[%rd3+6], %rs185;
	st.local.u8 	[%rd3+7], %rs184;
	st.local.u8 	[%rd3+8], %rs183;
	st.local.u8 	[%rd3+9], %rs182;
	st.local.u8 	[%rd3+10], %rs181;
	st.local.u8 	[%rd3+11], %rs180;
	st.local.u8 	[%rd3+12], %rs179;
	st.local.u8 	[%rd3+13], %rs178;
	st.local.u8 	[%rd3+14], %rs177;
	st.local.u8 	[%rd3+15], %rs176;
	st.local.u8 	[%rd3+16], %rs175;
	st.local.u8 	[%rd3+17], %rs174;
	st.local.u8 	[%rd3+18], %rs173;
	st.local.u8 	[%rd3+19], %rs172;
	st.local.u8 	[%rd3+20], %rs171;
	st.local.u8 	[%rd3+21], %rs170;
	st.local.u8 	[%rd3+22], %rs169;
	st.local.u8 	[%rd3+23], %rs168;
	st.local.u8 	[%rd3+24], %rs167;
	st.local.u8 	[%rd3+25], %rs166;
	st.local.u8 	[%rd3+26], %rs165;
	st.local.u8 	[%rd3+27], %rs164;
	st.local.u8 	[%rd3+28], %rs163;
	mul.wide.s32 	%rd22, %r7, 4;
	add.s64 	%rd23, %rd1, %rd22;
	ld.local.u32 	%r34, [%rd23];
	add.s32 	%r8, %r34, %r5;
	add.s64 	%rd24, %rd2, %rd22;
	ld.local.u32 	%r35, [%rd24];
	add.s32 	%r36, %r35, %r6;
	max.u32 	%r37, %r8, %r36;
	setp.gt.u32 	%p7, %r37, 4;
	@%p7 bra 	$L__BB0_16;
	cvt.u32.u16 	%r38, %rs163;
	cvt.s32.s8 	%r39, %r38;
	sub.s32 	%r40, %r39, %r7;
	abs.s32 	%r41, %r40;
	setp.eq.s32 	%p8, %r41, 2;
	@%p8 bra 	$L__BB0_16;
	ld.param.u32 	%r58, [_Z10dfs_kerneliP4NodePiS1__param_0];
	mad.lo.s32 	%r42, %r8, 5, %r36;
	cvt.u64.u32 	%rd25, %r42;
	add.s64 	%rd26, %rd3, %rd25;
	ld.local.u8 	%r43, [%rd26];
	mad.lo.s32 	%r44, %r42, 25, %r43;
	mul.wide.u32 	%rd27, %r44, 4;
	mov.u64 	%rd28, md;
	add.s64 	%rd29, %rd28, %rd27;
	ld.const.u8 	%rs130, [%rd29];
	sub.s16 	%rs131, %rs165, %rs130;
	st.local.u8 	[%rd3+26], %rs131;
	mad.lo.s32 	%r45, %r5, 5, %r6;
	ld.local.u8 	%r46, [%rd26];
	mad.lo.s32 	%r47, %r45, 25, %r46;
	mul.wide.s32 	%rd30, %r47, 4;
	add.s64 	%rd31, %rd28, %rd30;
	ld.const.u8 	%rs132, [%rd31];
	add.s16 	%rs133, %rs131, %rs132;
	st.local.u8 	[%rd3+26], %rs133;
	ld.local.u8 	%rs134, [%rd26];
	cvt.s64.s32 	%rd32, %r45;
	add.s64 	%rd33, %rd3, %rd32;
	ld.local.u8 	%rs135, [%rd33];
	st.local.u8 	[%rd26], %rs135;
	st.local.u8 	[%rd33], %rs134;
	cvt.u16.u32 	%rs88, %r42;
	st.local.u8 	[%rd3+25], %rs88;
	ld.local.u8 	%rs136, [%rd3+27];
	add.s16 	%rs89, %rs136, 1;
	st.local.u8 	[%rd3+27], %rs89;
	cvt.u32.u16 	%r48, %rs89;
	cvt.s32.s8 	%r10, %r48;
	ld.local.u8 	%rs90, [%rd3+26];
	cvt.u32.u16 	%r49, %rs90;
	cvt.s32.s8 	%r50, %r49;
	add.s32 	%r51, %r50, %r10;
	setp.gt.s32 	%p9, %r51, %r58;
	@%p9 bra 	$L__BB0_16;
	cvt.u16.u32 	%rs91, %r7;
	st.local.u8 	[%rd3+28], %rs91;
	setp.ne.s16 	%p10, %rs90, 0;
	@%p10 bra 	$L__BB0_15;
	st.global.u32 	[%rd5], %r10;
	bra.uni 	$L__BB0_16;
$L__BB0_15:
	atom.shared.add.u32 	%r52, [_ZZ10dfs_kerneliP4NodePiS1_E5index], 1;
	mov.u32 	%r53, _ZZ10dfs_kerneliP4NodePiS1_E2st;
	mad.lo.s32 	%r54, %r52, 29, %r53;
	ld.local.u8 	%rs138, [%rd3];
	ld.local.u8 	%rs139, [%rd3+1];
	ld.local.u8 	%rs140, [%rd3+2];
	ld.local.u8 	%rs141, [%rd3+3];
	ld.local.u8 	%rs142, [%rd3+4];
	ld.local.u8 	%rs143, [%rd3+5];
	ld.local.u8 	%rs144, [%rd3+6];
	ld.local.u8 	%rs145, [%rd3+7];
	ld.local.u8 	%rs146, [%rd3+8];
	ld.local.u8 	%rs147, [%rd3+9];
	ld.local.u8 	%rs148, [%rd3+10];
	ld.local.u8 	%rs149, [%rd3+11];
	ld.local.u8 	%rs150, [%rd3+12];
	ld.local.u8 	%rs151, [%rd3+13];
	ld.local.u8 	%rs152, [%rd3+14];
	ld.local.u8 	%rs153, [%rd3+15];
	ld.local.u8 	%rs154, [%rd3+16];
	ld.local.u8 	%rs155, [%rd3+17];
	ld.local.u8 	%rs156, [%rd3+18];
	ld.local.u8 	%rs157, [%rd3+19];
	ld.local.u8 	%rs158, [%rd3+20];
	ld.local.u8 	%rs159, [%rd3+21];
	ld.local.u8 	%rs160, [%rd3+22];
	ld.local.u8 	%rs161, [%rd3+23];
	ld.local.u8 	%rs162, [%rd3+24];
	st.shared.u8 	[%r54+29], %rs138;
	st.shared.u8 	[%r54+30], %rs139;
	st.shared.u8 	[%r54+31], %rs140;
	st.shared.u8 	[%r54+32], %rs141;
	st.shared.u8 	[%r54+33], %rs142;
	st.shared.u8 	[%r54+34], %rs143;
	st.shared.u8 	[%r54+35], %rs144;
	st.shared.u8 	[%r54+36], %rs145;
	st.shared.u8 	[%r54+37], %rs146;
	st.shared.u8 	[%r54+38], %rs147;
	st.shared.u8 	[%r54+39], %rs148;
	st.shared.u8 	[%r54+40], %rs149;
	st.shared.u8 	[%r54+41], %rs150;
	st.shared.u8 	[%r54+42], %rs151;
	st.shared.u8 	[%r54+43], %rs152;
	st.shared.u8 	[%r54+44], %rs153;
	st.shared.u8 	[%r54+45], %rs154;
	st.shared.u8 	[%r54+46], %rs155;
	st.shared.u8 	[%r54+47], %rs156;
	st.shared.u8 	[%r54+48], %rs157;
	st.shared.u8 	[%r54+49], %rs158;
	st.shared.u8 	[%r54+50], %rs159;
	st.shared.u8 	[%r54+51], %rs160;
	st.shared.u8 	[%r54+52], %rs161;
	st.shared.u8 	[%r54+53], %rs162;
	st.shared.u8 	[%r54+54], %rs88;
	st.shared.u8 	[%r54+55], %rs90;
	st.shared.u8 	[%r54+56], %rs89;
	st.shared.u8 	[%r54+57], %rs91;
$L__BB0_16:
	bar.sync 	0;
	add.s32 	%r59, %r59, 1;
	bra.uni 	$L__BB0_1;
$L__BB0_17:
	ld.param.u64 	%rd35, [_Z10dfs_kerneliP4NodePiS1__param_3];
	mov.u32 	%r22, %ctaid.x;
	cvta.to.global.u64 	%rd19, %rd35;
	mul.wide.u32 	%rd20, %r22, 4;
	add.s64 	%rd21, %rd19, %rd20;
	st.global.u32 	[%rd21], %r59;
	ret;

}


// ===== COMPILED SASS (sm_100) =====

	.target	sm_100

	.elftype	@"ET_EXEC"


//--------------------- .note.nv.tkinfo           --------------------------
	.section	.note.nv.tkinfo,"",@"SHT_NOTE"
	.sectionflags	@"SHF_NOTE_NV_TKINFO"
	.tkinfo
        /*0018*/ 	.word	0x00000002
        /*0030*/ 	.string	""
        /*0030*/ 	.string	"ptxas"
        /*0030*/ 	.string	"Cuda compilation tools, release 13.0, V13.0.88"
        /*0030*/ 	.string	"Build cuda_13.0.r13.0/compiler.36424714_0"
        /*0030*/ 	.string	"-arch sm_100 -m 64 "



//--------------------- .note.nv.cuinfo           --------------------------
	.section	.note.nv.cuinfo,"",@"SHT_NOTE"
	.sectionflags	@"SHF_NOTE_NV_CUINFO"
        /*0018*/ 	.short	0x0002
        /*001a*/ 	.short	0x0064
        /*001c*/ 	.short	0x0082
	.zero		2


//--------------------- .nv.info                  --------------------------
	.section	.nv.info,"",@"SHT_CUDA_INFO"
	.align	4


	//----- nvinfo : EIATTR_REGCOUNT
	.align		4
        /*0000*/ 	.byte	0x04, 0x2f
        /*0002*/ 	.short	(.L_2 - .L_1)
	.align		4
.L_1:
        /*0004*/ 	.word	index@(_Z10dfs_kerneliP4NodePiS1_)
        /*0008*/ 	.word	0x00000030


	//----- nvinfo : EIATTR_FRAME_SIZE
	.align		4
.L_2:
        /*000c*/ 	.byte	0x04, 0x11
        /*000e*/ 	.short	(.L_4 - .L_3)
	.align		4
.L_3:
        /*0010*/ 	.word	index@(_Z10dfs_kerneliP4NodePiS1_)
        /*0014*/ 	.word	0x00000050


	//----- nvinfo : EIATTR_MIN_STACK_SIZE
	.align		4
.L_4:
        /*0018*/ 	.byte	0x04, 0x12
        /*001a*/ 	.short	(.L_6 - .L_5)
	.align		4
.L_5:
        /*001c*/ 	.word	index@(_Z10dfs_kerneliP4NodePiS1_)
        /*0020*/ 	.word	0x00000050
.L_6:


//--------------------- .nv.compat                --------------------------
	.section	.nv.compat,"",@"SHT_CUDA_COMPAT_INFO"
	.align	4
        /*0000*/ 	.byte	0x02, 0x09, 0x00, 0x00, 0x02, 0x02, 0x01, 0x00, 0x02, 0x05, 0x05, 0x00, 0x03, 0x07, 0x01, 0x01
        /*0010*/ 	.byte	0x02, 0x03, 0x00, 0x00, 0x02, 0x06, 0x01, 0x00, 0x04, 0x0b, 0x08, 0x00, 0x09, 0x00, 0x00, 0x00
        /*0020*/ 	.byte	0x00, 0x00, 0x00, 0x00


//--------------------- .nv.info._Z10dfs_kerneliP4NodePiS1_ --------------------------
	.section	.nv.info._Z10dfs_kerneliP4NodePiS1_,"",@"SHT_CUDA_INFO"
	.sectionflags	@""
	.align	4


	//----- nvinfo : EIATTR_CUDA_API_VERSION
	.align		4
        /*0000*/ 	.byte	0x04, 0x37
        /*0002*/ 	.short	(.L_8 - .L_7)
.L_7:
        /*0004*/ 	.word	0x00000082


	//----- nvinfo : EIATTR_KPARAM_INFO
	.align		4
.L_8:
        /*0008*/ 	.byte	0x04, 0x17
        /*000a*/ 	.short	(.L_10 - .L_9)
.L_9:
        /*000c*/ 	.word	0x00000000
        /*0010*/ 	.short	0x0003
        /*0012*/ 	.short	0x0018
        /*0014*/ 	.byte	0x00, 0xf5, 0x21, 0x00


	//----- nvinfo : EIATTR_KPARAM_INFO
	.align		4
.L_10:
        /*0018*/ 	.byte	0x04, 0x17
        /*001a*/ 	.short	(.L_12 - .L_11)
.L_11:
        /*001c*/ 	.word	0x00000000
        /*0020*/ 	.short	0x0002
        /*0022*/ 	.short	0x0010
        /*0024*/ 	.byte	0x00, 0xf5, 0x21, 0x00


	//----- nvinfo : EIATTR_KPARAM_INFO
	.align		4
.L_12:
        /*0028*/ 	.byte	0x04, 0x17
        /*002a*/ 	.short	(.L_14 - .L_13)
.L_13:
        /*002c*/ 	.word	0x00000000
        /*0030*/ 	.short	0x0001
        /*0032*/ 	.short	0x0008
        /*0034*/ 	.byte	0x00, 0xf5, 0x21, 0x00


	//----- nvinfo : EIATTR_KPARAM_INFO
	.align		4
.L_14:
        /*0038*/ 	.byte	0x04, 0x17
        /*003a*/ 	.short	(.L_16 - .L_15)
.L_15:
        /*003c*/ 	.word	0x00000000
        /*0040*/ 	.short	0x0000
        /*0042*/ 	.short	0x0000
        /*0044*/ 	.byte	0x00, 0xf0, 0x11, 0x00


	//----- nvinfo : EIATTR_SPARSE_MMA_MASK
	.align		4
.L_16:
        /*0048*/ 	.byte	0x03, 0x50
        /*004a*/ 	.short	0x0000


	//----- nvinfo : EIATTR_MAXREG_COUNT
	.align		4
        /*004c*/ 	.byte	0x03, 0x1b
        /*004e*/ 	.short	0x00ff


	//----- nvinfo : EIATTR_NUM_BARRIERS
	.align		4
        /*0050*/ 	.byte	0x02, 0x4c
        /*0052*/ 	.byte	0x01
	.zero		1


	//----- nvinfo : EIATTR_MERCURY_ISA_VERSION
	.align		4
        /*0054*/ 	.byte	0x03, 0x5f
        /*0056*/ 	.short	0x0101


	//----- nvinfo : EIATTR_INT_WARP_WIDE_INSTR_OFFSETS
	.align		4
        /*0058*/ 	.byte	0x04, 0x31
        /*005a*/ 	.short	(.L_18 - .L_17)


	//   ....[0]....
.L_17:
        /*005c*/ 	.word	0x00000ff0


	//   ....[1]....
        /*0060*/ 	.word	0x00001110


	//----- nvinfo : EIATTR_VRC_CTA_INIT_COUNT
	.align		4
.L_18:
        /*0064*/ 	.byte	0x02, 0x4a
	.zero		1
	.zero		1


	//----- nvinfo : EIATTR_EXIT_INSTR_OFFSETS
	.align		4
        /*0068*/ 	.byte	0x04, 0x1c
        /*006a*/ 	.short	(.L_20 - .L_19)


	//   ....[0]....
.L_19:
        /*006c*/ 	.word	0x00001510


	//----- nvinfo : EIATTR_CRS_STACK_SIZE
	.align		4
.L_20:
        /*0070*/ 	.byte	0x04, 0x1e
        /*0072*/ 	.short	(.L_22 - .L_21)
.L_21:
        /*0074*/ 	.word	0x00000000


	//----- nvinfo : EIATTR_CBANK_PARAM_SIZE
	.align		4
.L_22:
        /*0078*/ 	.byte	0x03, 0x19
        /*007a*/ 	.short	0x0020


	//----- nvinfo : EIATTR_PARAM_CBANK
	.align		4
        /*007c*/ 	.byte	0x04, 0x0a
        /*007e*/ 	.short	(.L_24 - .L_23)
	.align		4
.L_23:
        /*0080*/ 	.word	index@(.nv.constant0._Z10dfs_kerneliP4NodePiS1_)
        /*0084*/ 	.short	0x0380
        /*0086*/ 	.short	0x0020


	//----- nvinfo : EIATTR_SW_WAR
	.align		4
.L_24:
        /*0088*/ 	.byte	0x04, 0x36
        /*008a*/ 	.short	(.L_26 - .L_25)
.L_25:
        /*008c*/ 	.word	0x00000008
.L_26:


//--------------------- .nv.callgraph             --------------------------
	.section	.nv.callgraph,"",@"SHT_CUDA_CALLGRAPH"
	.align	4
	.sectionentsize	8
	.align		4
        /*0000*/ 	.word	0x00000000
	.align		4
        /*0004*/ 	.word	0xffffffff
	.align		4
        /*0008*/ 	.word	0x00000000
	.align		4
        /*000c*/ 	.word	0xfffffffe
	.align		4
        /*0010*/ 	.word	0x00000000
	.align		4
        /*0014*/ 	.word	0xfffffffd
	.align		4
        /*0018*/ 	.word	0x00000000
	.align		4
        /*001c*/ 	.word	0xfffffffc


//--------------------- .nv.constant3             --------------------------
	.section	.nv.constant3,"a",@progbits
	.align	4
.nv.constant3:
	.type		md,@object
	.size		md,(.L_0 - md)
md:
	.zero		2500
.L_0:


//--------------------- .text._Z10dfs_kerneliP4NodePiS1_ --------------------------
	.section	.text._Z10dfs_kerneliP4NodePiS1_,"ax",@progbits
	.align	128
        .global         _Z10dfs_kerneliP4NodePiS1_
        .type           _Z10dfs_kerneliP4NodePiS1_,@function
        .size           _Z10dfs_kerneliP4NodePiS1_,(.L_x_7 - _Z10dfs_kerneliP4NodePiS1_)
        .other          _Z10dfs_kerneliP4NodePiS1_,@"STO_CUDA_ENTRY STV_DEFAULT"
_Z10dfs_kerneliP4NodePiS1_:
.text._Z10dfs_kerneliP4NodePiS1_:
[----:B------:R-:W0:Y:S01]  /*0000*/  LDC R1, c[0x0][0x37c] ;  /* 0x0000df00ff017b82 */ /* 0x000e220000000800 */
[----:B------:R-:W1:Y:S07]  /*0010*/  S2R R5, SR_CTAID.X ;  /* 0x0000000000057919 */ /* 0x000e6e0000002500 */
[----:B------:R-:W1:Y:S01]  /*0020*/  LDC.64 R2, c[0x0][0x388] ;  /* 0x0000e200ff027b82 */ /* 0x000e620000000a00 */
[----:B------:R-:W2:Y:S01]  /*0030*/  LDCU.64 UR8, c[0x0][0x358] ;  /* 0x00006b00ff0877ac */ /* 0x000ea20008000a00 */
[----:B0-----:R-:W-:-:S02]  /*0040*/  VIADD R1, R1, 0xffffffb0 ;  /* 0xffffffb001017836 */ /* 0x001fc40000000000 */
[----:B-1----:R-:W-:-:S04]  /*0050*/  IMAD.WIDE.U32 R2, R5, 0x1d, R2 ;  /* 0x0000001d05027825 */ /* 0x002fc800078e0002 */
[----:B------:R-:W-:Y:S06]  /*0060*/  BAR.SYNC.DEFER_BLOCKING 0x0 ;  /* 0x0000000000007b1d */ /* 0x000fec0000010000 */
[----:B--2---:R-:W2:Y:S04]  /*0070*/  LDG.E.U8 R0, desc[UR8][R2.64] ;  /* 0x0000000802007981 */ /* 0x004ea8000c1e1100 */
[----:B------:R-:W3:Y:S04]  /*0080*/  LDG.E.U8 R4, desc[UR8][R2.64+0x1] ;  /* 0x0000010802047981 */ /* 0x000ee8000c1e1100 */
[----:B------:R-:W4:Y:S04]  /*0090*/  LDG.E.U8 R6, desc[UR8][R2.64+0x2] ;  /* 0x0000020802067981 */ /* 0x000f28000c1e1100 */
[----:B------:R-:W5:Y:S04]  /*00a0*/  LDG.E.U8 R8, desc[UR8][R2.64+0x3] ;  /* 0x0000030802087981 */ /* 0x000f68000c1e1100 */
        /* <DEDUP_REMOVED lines=24> */
[----:B------:R-:W5:Y:S01]  /*0230*/  LDG.E.U8 R17, desc[UR8][R2.64+0x1c] ;  /* 0x00001c0802117981 */ /* 0x000f62000c1e1100 */
[----:B------:R-:W0:Y:S01]  /*0240*/  S2UR UR5, SR_CgaCtaId ;  /* 0x00000000000579c3 */ /* 0x000e220000008800 */
[----:B------:R-:W-:-:S02]  /*0250*/  UMOV UR4, 0x400 ;  /* 0x0000040000047882 */ /* 0x000fc40000000000 */
[----:B0-----:R-:W-:-:S06]  /*0260*/  ULEA UR4, UR5, UR4, 0x18 ;  /* 0x0000000405047291 */ /* 0x001fcc000f8ec0ff */
[----:B------:R-:W-:-:S05]  /*0270*/  IMAD.U32 R27, RZ, RZ, UR4 ;  /* 0x00000004ff1b7e24 */ /* 0x000fca000f8e00ff */
[----:B------:R-:W-:Y:S04]  /*0280*/  STS [R27+0x2270], RZ ;  /* 0x002270ff1b007388 */ /* 0x000fe80000000800 */
[----:B--2---:R-:W-:Y:S04]  /*0290*/  STS.U8 [R27], R0 ;  /* 0x000000001b007388 */ /* 0x004fe80000000000 */
[----:B---3--:R0:W-:Y:S04]  /*02a0*/  STS.U8 [R27+0x1], R4 ;  /* 0x000001041b007388 */ /* 0x0081e80000000000 */
[----:B----4-:R1:W-:Y:S04]  /*02b0*/  STS.U8 [R27+0x2], R6 ;  /* 0x000002061b007388 */ /* 0x0103e80000000000 */
[----:B-----5:R2:W-:Y:S01]  /*02c0*/  STS.U8 [R27+0x3], R8 ;  /* 0x000003081b007388 */ /* 0x0205e20000000000 */
[----:B0-----:R-:W-:-:S03]  /*02d0*/  IMAD.MOV.U32 R4, RZ, RZ, 0x1 ;  /* 0x00000001ff047424 */ /* 0x001fc600078e00ff */
[----:B------:R0:W-:Y:S01]  /*02e0*/  STS.U8 [R27+0x4], R10 ;  /* 0x0000040a1b007388 */ /* 0x0001e20000000000 */
[----:B-1----:R-:W-:-:S03]  /*02f0*/  IMAD.MOV.U32 R6, RZ, RZ, 0x2 ;  /* 0x00000002ff067424 */ /* 0x002fc600078e00ff */
[----:B------:R1:W-:Y:S01]  /*0300*/  STS.U8 [R27+0x5], R12 ;  /* 0x0000050c1b007388 */ /* 0x0003e20000000000 */
[----:B--2---:R-:W-:-:S03]  /*0310*/  IMAD.MOV.U32 R8, RZ, RZ, RZ ;  /* 0x000000ffff087224 */ /* 0x004fc600078e00ff */
[----:B------:R2:W-:Y:S01]  /*0320*/  STS.U8 [R27+0x6], R14 ;  /* 0x0000060e1b007388 */ /* 0x0005e20000000000 */
[----:B0-----:R-:W-:-:S03]  /*0330*/  MOV R10, RZ ;  /* 0x000000ff000a7202 */ /* 0x001fc60000000f00 */
[----:B------:R-:W-:Y:S01]  /*0340*/  STS.U8 [R27+0x7], R16 ;  /* 0x000007101b007388 */ /* 0x000fe20000000000 */
[----:B-1----:R-:W-:-:S03]  /*0350*/  IMAD.MOV.U32 R12, RZ, RZ, 0x1 ;  /* 0x00000001ff0c7424 */ /* 0x002fc600078e00ff */
[----:B------:R-:W-:Y:S01]  /*0360*/  STS.U8 [R27+0x8], R18 ;  /* 0x000008121b007388 */ /* 0x000fe20000000000 */
[----:B--2---:R-:W-:-:S03]  /*0370*/  IMAD.MOV.U32 R14, RZ, RZ, -0x1 ;  /* 0xffffffffff0e7424 */ /* 0x004fc600078e00ff */
[----:B------:R-:W-:Y:S04]  /*0380*/  STS.U8 [R27+0x9], R20 ;  /* 0x000009141b007388 */ /* 0x000fe80000000000 */
        /* <DEDUP_REMOVED lines=12> */
[----:B------:R0:W-:Y:S04]  /*0450*/  STS.U8 [R27+0x16], R5 ;  /* 0x000016051b007388 */ /* 0x0001e80000000000 */
[----:B------:R1:W-:Y:S04]  /*0460*/  STS.U8 [R27+0x17], R7 ;  /* 0x000017071b007388 */ /* 0x0003e80000000000 */
[----:B------:R2:W-:Y:S01]  /*0470*/  STS.U8 [R27+0x18], R9 ;  /* 0x000018091b007388 */ /* 0x0005e20000000000 */
[----:B0-----:R-:W-:-:S03]  /*0480*/  IMAD.MOV.U32 R5, RZ, RZ, RZ ;  /* 0x000000ffff057224 */ /* 0x001fc600078e00ff */
[----:B------:R0:W-:Y:S01]  /*0490*/  STS.U8 [R27+0x19], R11 ;  /* 0x0000190b1b007388 */ /* 0x0001e20000000000 */
[----:B-1----:R-:W-:-:S03]  /*04a0*/  HFMA2 R7, -RZ, RZ, 0, 1.78813934326171875e-07 ;  /* 0x00000003ff077431 */ /* 0x002fc600000001ff */
[----:B------:R1:W-:Y:S01]  /*04b0*/  STS.U8 [R27+0x1a], R13 ;  /* 0x00001a0d1b007388 */ /* 0x0003e20000000000 */
[----:B--2---:R-:W-:-:S03]  /*04c0*/  IMAD.MOV.U32 R9, RZ, RZ, -0x1 ;  /* 0xffffffffff097424 */ /* 0x004fc600078e00ff */
[----:B------:R2:W-:Y:S01]  /*04d0*/  STS.U8 [R27+0x1b], R15 ;  /* 0x00001b0f1b007388 */ /* 0x0005e20000000000 */
[----:B0-----:R-:W-:-:S03]  /*04e0*/  IMAD.MOV.U32 R11, RZ, RZ, 0x1 ;  /* 0x00000001ff0b7424 */ /* 0x001fc600078e00ff */
[----:B------:R-:W-:Y:S01]  /*04f0*/  STS.U8 [R27+0x1c], R17 ;  /* 0x00001c111b007388 */ /* 0x000fe20000000000 */
[----:B-1----:R-:W-:Y:S01]  /*0500*/  IMAD.MOV.U32 R13, RZ, RZ, RZ ;  /* 0x000000ffff0d7224 */ /* 0x002fe200078e00ff */
[----:B------:R-:W-:Y:S01]  /*0510*/  BAR.SYNC.DEFER_BLOCKING 0x0 ;  /* 0x0000000000007b1d */ /* 0x000fe20000010000 */
[----:B--2---:R-:W-:-:S05]  /*0520*/  IMAD.MOV.U32 R15, RZ, RZ, RZ ;  /* 0x000000ffff0f7224 */ /* 0x004fca00078e00ff */
[----:B------:R-:W-:Y:S04]  /*0530*/  STL.128 [R1], R4 ;  /* 0x0000000401007387 */ /* 0x000fe80000100c00 */
[----:B------:R-:W-:Y:S04]  /*0540*/  STL.128 [R1+0x10], R8 ;  /* 0x0000100801007387 */ /* 0x000fe80000100c00 */
[----:B------:R-:W-:Y:S04]  /*0550*/  STL.128 [R1+0x20], R12 ;  /* 0x0000200c01007387 */ /* 0x000fe80000100c00 */
[----:B------:R-:W0:Y:S01]  /*0560*/  LDS R0, [R27+0x2270] ;  /* 0x002270001b007984 */ /* 0x000e220000000800 */
[----:B------:R-:W-:Y:S01]  /*0570*/  BAR.SYNC.DEFER_BLOCKING 0x0 ;  /* 0x0000000000007b1d */ /* 0x000fe20000010000 */
[----:B0-----:R-:W-:Y:S01]  /*0580*/  ISETP.GE.AND P0, PT, R0, RZ, PT ;  /* 0x000000ff0000720c */ /* 0x001fe20003f06270 */
[----:B------:R-:W-:-:S12]  /*0590*/  HFMA2 R0, -RZ, RZ, 0, 0 ;  /* 0x00000000ff007431 */ /* 0x000fd800000001ff */
[----:B------:R-:W-:Y:S05]  /*05a0*/  @!P0 BRA `(.L_x_0) ;  /* 0x0000000c00c88947 */ /* 0x000fea0003800000 */
[----:B------:R-:W0:Y:S01]  /*05b0*/  S2R R2, SR_TID.X ;  /* 0x0000000000027919 */ /* 0x000e220000002100 */
[----:B------:R-:W-:Y:S01]  /*05c0*/  BSSY.RECONVERGENT B0, `(.L_x_0) ;  /* 0x00000f0000007945 */ /* 0x000fe20003800200 */
[----:B0-----:R-:W-:-:S05]  /*05d0*/  IMAD.SHL.U32 R2, R2, 0x4, RZ ;  /* 0x0000000402027824 */ /* 0x001fca00078e00ff */
[----:B------:R-:W-:-:S05]  /*05e0*/  LOP3.LUT R2, R2, 0xc, RZ, 0xc0, !PT ;  /* 0x0000000c02027812 */ /* 0x000fca00078ec0ff */
[----:B------:R-:W-:-:S07]  /*05f0*/  IMAD.IADD R29, R1, 0x1, R2 ;  /* 0x00000001011d7824 */ /* 0x000fce00078e0202 */
.L_x_5:
[----:B------:R-:W0:Y:S01]  /*0600*/  S2R R21, SR_TID.X ;  /* 0x0000000000157919 */ /* 0x000e220000002100 */
[----:B------:R-:W-:Y:S01]  /*0610*/  BSSY.RECONVERGENT B1, `(.L_x_1) ;  /* 0x000002c000017945 */ /* 0x000fe20003800200 */
[----:B------:R-:W1:Y:S01]  /*0620*/  LDS R19, [R27+0x2270] ;  /* 0x002270001b137984 */ /* 0x000e620000000800 */
[----:B0-----:R-:W-:Y:S02]  /*0630*/  ISETP.NE.AND P1, PT, R21, RZ, PT ;  /* 0x000000ff1500720c */ /* 0x001fe40003f25270 */
[----:B------:R-:W-:-:S05]  /*0640*/  SHF.R.U32.HI R42, RZ, 0x2, R21 ;  /* 0x00000002ff2a7819 */ /* 0x000fca0000011615 */
[----:B-1----:R-:W-:-:S06]  /*0650*/  IMAD.IADD R42, R19, 0x1, -R42 ;  /* 0x00000001132a7824 */ /* 0x002fcc00078e0a2a */
[----:B------:R-:W0:Y:S01]  /*0660*/  @!P1 S2R R23, SR_CgaCtaId ;  /* 0x0000000000179919 */ /* 0x000e220000008800 */
[----:B------:R-:W-:Y:S02]  /*0670*/  @!P1 MOV R21, 0x400 ;  /* 0x0000040000159802 */ /* 0x000fe40000000f00 */
[----:B------:R-:W-:Y:S02]  /*0680*/  @!P1 VIMNMX R19, PT, PT, R19, 0x7, !PT ;  /* 0x0000000713139848 */ /* 0x000fe40007fe0100 */
[----:B------:R-:W-:-:S13]  /*0690*/  ISETP.GE.AND P0, PT, R42, RZ, PT ;  /* 0x000000ff2a00720c */ /* 0x000fda0003f06270 */
[----:B------:R-:W-:Y:S05]  /*06a0*/  @!P0 BRA `(.L_x_2) ;  /* 0x0000000000888947 */ /* 0x000fea0003800000 */
[----:B------:R-:W1:Y:S01]  /*06b0*/  S2UR UR5, SR_CgaCtaId ;  /* 0x00000000000579c3 */ /* 0x000e620000008800 */
[----:B------:R-:W-:Y:S02]  /*06c0*/  UMOV UR4, 0x400 ;  /* 0x0000040000047882 */ /* 0x000fe40000000000 */
[----:B-1----:R-:W-:-:S06]  /*06d0*/  ULEA UR4, UR5, UR4, 0x18 ;  /* 0x0000000405047291 */ /* 0x002fcc000f8ec0ff */
[----:B------:R-:W-:-:S05]  /*06e0*/  MOV R27, UR4 ;  /* 0x00000004001b7c02 */ /* 0x000fca0008000f00 */
[----:B------:R-:W-:-:S05]  /*06f0*/  IMAD R42, R42, 0x1d, R27 ;  /* 0x0000001d2a2a7824 */ /* 0x000fca00078e021b */
[----:B------:R1:W2:Y:S04]  /*0700*/  LDS.U8 R2, [R42] ;  /* 0x000000002a027984 */ /* 0x0002a80000000000 */
[----:B------:R1:W3:Y:S04]  /*0710*/  LDS.U8 R4, [R42+0x1] ;  /* 0x000001002a047984 */ /* 0x0002e80000000000 */
[----:B------:R1:W4:Y:S04]  /*0720*/  LDS.U8 R6, [R42+0x2] ;  /* 0x000002002a067984 */ /* 0x0003280000000000 */
[----:B------:R1:W0:Y:S04]  /*0730*/  LDS.U8 R8, [R42+0x3] ;  /* 0x000003002a087984 */ /* 0x0002280000000000 */
        /* <DEDUP_REMOVED lines=24> */
[----:B--234-:R1:W0:Y:S02]  /*08c0*/  LDS.U8 R17, [R42+0x1c] ;  /* 0x00001c002a117984 */ /* 0x01c2240000000000 */
.L_x_2:
[----:B------:R-:W-:Y:S05]  /*08d0*/  BSYNC.RECONVERGENT B1 ;  /* 0x0000000000017941 */ /* 0x000fea0003800200 */
.L_x_1:
[----:B-1----:R-:W-:Y:S01]  /*08e0*/  @!P1 VIADD R42, R19, 0xfffffff8 ;  /* 0xfffffff8132a9836 */ /* 0x002fe20000000000 */
[----:B0-----:R-:W-:Y:S01]  /*08f0*/  @!P1 LEA R27, R23, R21, 0x18 ;  /* 0x00000015171b9211 */ /* 0x001fe200078ec0ff */
[----:B------:R-:W-:Y:S04]  /*0900*/  BSSY.RECONVERGENT B1, `(.L_x_3) ;  /* 0x00000b5000017945 */ /* 0x000fe80003800200 */
[----:B------:R0:W-:Y:S01]  /*0910*/  @!P1 STS [R27+0x2270], R42 ;  /* 0x0022702a1b009388 */ /* 0x0001e20000000800 */
[----:B------:R-:W-:Y:S06]  /*0920*/  BAR.SYNC.DEFER_BLOCKING 0x0 ;  /* 0x0000000000007b1d */ /* 0x000fec0000010000 */
[----:B------:R-:W-:Y:S05]  /*0930*/  @!P0 BRA `(.L_x_4) ;  /* 0x0000000800c48947 */ /* 0x000fea0003800000 */
[----:B------:R-:W-:-:S13]  /*0940*/  ISETP.NE.AND P0, PT, R13, RZ, PT ;  /* 0x000000ff0d00720c */ /* 0x000fda0003f05270 */
[----:B0-----:R-:W0:Y:S01]  /*0950*/  @!P0 LDC.64 R42, c[0x0][0x390] ;  /* 0x0000e400ff2a8b82 */ /* 0x001e220000000a00 */
[----:B------:R-:W-:-:S05]  /*0960*/  @!P0 PRMT R19, R15, 0x8880, RZ ;  /* 0x000088800f138816 */ /* 0x000fca00000000ff */
[----:B0-----:R1:W-:Y:S01]  /*0970*/  @!P0 STG.E desc[UR8][R42.64], R19 ;  /* 0x000000132a008986 */ /* 0x0013e2000c101908 */
[----:B------:R-:W-:Y:S05]  /*0980*/  @!P0 BRA `(.L_x_4) ;  /* 0x0000000800b08947 */ /* 0x000fea0003800000 */
[----:B------:R-:W0:Y:S01]  /*0990*/  LDC R31, c[0x0][0x380] ;  /* 0x0000e000ff1f7b82 */ /* 0x000e220000000800 */
[----:B-1----:R-:W-:Y:S02]  /*09a0*/  PRMT R42, R15, 0x8880, RZ ;  /* 0x000088800f2a7816 */ /* 0x002fe400000000ff */
[----:B------:R-:W-:-:S05]  /*09b0*/  PRMT R19, R13, 0x8880, RZ ;  /* 0x000088800d137816 */ /* 0x000fca00000000ff */
[----:B------:R-:W-:-:S05]  /*09c0*/  IMAD.IADD R42, R42, 0x1, R19 ;  /* 0x000000012a2a7824 */ /* 0x000fca00078e0213 */
[----:B0-----:R-:W-:-:S13]  /*09d0*/  ISETP.GT.AND P0, PT, R42, R31, PT ;  /* 0x0000001f2a00720c */ /* 0x001fda0003f04270 */
[----:B------:R-:W-:Y:S05]  /*09e0*/  @P0 BRA `(.L_x_4) ;  /* 0x0000000800980947 */ /* 0x000fea0003800000 */
[----:B------:R-:W2:Y:S04]  /*09f0*/  LDL R19, [R29] ;  /* 0x000000001d137983 */ /* 0x000ea80000100800 */
[----:B------:R3:W-:Y:S04]  /*0a00*/  STL.U8 [R1+0x30], R2 ;  /* 0x0000300201007387 */ /* 0x0007e80000100000 */
        /* <DEDUP_REMOVED lines=27> */
[----:B------:R3:W-:Y:S01]  /*0bc0*/  STL.U8 [R1+0x4c], R17 ;  /* 0x00004c1101007387 */ /* 0x0007e20000100000 */
[----:B--2---:R-:W-:-:S05]  /*0bd0*/  IMAD R35, R19, 0x4, R1 ;  /* 0x0000000413237824 */ /* 0x004fca00078e0201 */
[----:B------:R-:W2:Y:S04]  /*0be0*/  LDL R23, [R35+0x20] ;  /* 0x0000200023177983 */ /* 0x000ea80000100800 */
[----:B------:R0:W4:Y:S01]  /*0bf0*/  LDL R21, [R35+0x10] ;  /* 0x0000100023157983 */ /* 0x0001220000100800 */
[----:B------:R-:W-:-:S05]  /*0c00*/  PRMT R25, R11, 0x8880, RZ ;  /* 0x000088800b197816 */ /* 0x000fca00000000ff */
[----:B------:R-:W-:-:S05]  /*0c10*/  IMAD R25, R25, 0x67, RZ ;  /* 0x0000006719197824 */ /* 0x000fca00078e02ff */
[C---:B------:R-:W-:Y:S02]  /*0c20*/  LOP3.LUT R33, R25.reuse, 0xffff, RZ, 0xc0, !PT ;  /* 0x0000ffff19217812 */ /* 0x040fe400078ec0ff */
[----:B------:R-:W-:Y:S02]  /*0c30*/  PRMT R42, R25, 0x9910, RZ ;  /* 0x00009910192a7816 */ /* 0x000fe400000000ff */
[----:B------:R-:W-:-:S04]  /*0c40*/  SHF.R.U32.HI R25, RZ, 0xf, R33 ;  /* 0x0000000fff197819 */ /* 0x000fc80000011621 */
[----:B------:R-:W-:-:S04]  /*0c50*/  LEA.HI.SX32 R25, R42, R25, 0x17 ;  /* 0x000000192a197211 */ /* 0x000fc800078fbaff */
[----:B------:R-:W-:-:S05]  /*0c60*/  PRMT R33, R25, 0x9910, RZ ;  /* 0x0000991019217816 */ /* 0x000fca00000000ff */
[----:B------:R-:W-:-:S05]  /*0c70*/  IMAD R25, R33, 0x5, RZ ;  /* 0x0000000521197824 */ /* 0x000fca00078e02ff */
[----:B------:R-:W-:-:S04]  /*0c80*/  IADD3 R25, PT, PT, RZ, -R25, RZ ;  /* 0x80000019ff197210 */ /* 0x000fc80007ffe0ff */
[----:B------:R-:W-:Y:S02]  /*0c90*/  PRMT R42, R25, 0x7710, RZ ;  /* 0x00007710192a7816 */ /* 0x000fe400000000ff */
[----:B0-----:R-:W-:-:S03]  /*0ca0*/  PRMT R35, R17, 0x8880, RZ ;  /* 0x0000888011237816 */ /* 0x001fc600000000ff */
[----:B------:R-:W-:Y:S02]  /*0cb0*/  IMAD.IADD R25, R11, 0x1, R42 ;  /* 0x000000010b197824 */ /* 0x000fe400078e022a */
[----:B------:R-:W-:-:S03]  /*0cc0*/  IMAD.MOV.U32 R42, RZ, RZ, R35 ;  /* 0x000000ffff2a7224 */ /* 0x000fc600078e0023 */
[----:B------:R-:W-:Y:S01]  /*0cd0*/  LOP3.LUT R25, R25, 0xffff, RZ, 0xc0, !PT ;  /* 0x0000ffff19197812 */ /* 0x000fe200078ec0ff */
[----:B------:R-:W-:-:S03]  /*0ce0*/  IMAD.IADD R42, R42, 0x1, -R19 ;  /* 0x000000012a2a7824 */ /* 0x000fc600078e0a13 */
[----:B------:R-:W-:Y:S02]  /*0cf0*/  PRMT R35, R25, 0x8880, RZ ;  /* 0x0000888019237816 */ /* 0x000fe400000000ff */
[----:B------:R-:W-:-:S04]  /*0d00*/  IABS R25, R42 ;  /* 0x0000002a00197213 */ /* 0x000fc80000000000 */
[----:B------:R-:W-:Y:S01]  /*0d10*/  ISETP.NE.AND P0, PT, R25, 0x2, PT ;  /* 0x000000021900780c */ /* 0x000fe20003f05270 */
[----:B--2---:R-:W-:Y:S01]  /*0d20*/  IMAD.IADD R42, R35, 0x1, R23 ;  /* 0x00000001232a7824 */ /* 0x004fe200078e0217 */
[----:B----4-:R-:W-:-:S04]  /*0d30*/  IADD3 R21, PT, PT, R33, R21, RZ ;  /* 0x0000001521157210 */ /* 0x010fc80007ffe0ff */
[----:B------:R-:W-:-:S04]  /*0d40*/  VIMNMX.U32 R23, PT, PT, R21, R42, !PT ;  /* 0x0000002a15177248 */ /* 0x000fc80007fe0000 */
[----:B------:R-:W-:-:S13]  /*0d50*/  ISETP.GT.U32.OR P0, PT, R23, 0x4, !P0 ;  /* 0x000000041700780c */ /* 0x000fda0004704470 */
[----:B---3--:R-:W-:Y:S05]  /*0d60*/  @P0 BRA `(.L_x_4) ;  /* 0x0000000400b80947 */ /* 0x008fea0003800000 */
[----:B------:R-:W-:-:S04]  /*0d70*/  IMAD R21, R21, 0x5, R42 ;  /* 0x0000000515157824 */ /* 0x000fc800078e022a */
[----:B------:R-:W-:-:S05]  /*0d80*/  IMAD.IADD R41, R1, 0x1, R21 ;  /* 0x0000000101297824 */ /* 0x000fca00078e0215 */
[----:B------:R-:W2:Y:S02]  /*0d90*/  LDL.U8 R42, [R41+0x30] ;  /* 0x00003000292a7983 */ /* 0x000ea40000100000 */
[----:B--2---:R-:W-:-:S04]  /*0da0*/  IMAD R42, R21, 0x19, R42 ;  /* 0x00000019152a7824 */ /* 0x004fc800078e022a */
[----:B------:R-:W-:-:S06]  /*0db0*/  IMAD.SHL.U32 R45, R42, 0x4, RZ ;  /* 0x000000042a2d7824 */ /* 0x000fcc00078e00ff */
[----:B------:R-:W0:Y:S02]  /*0dc0*/  LDC.U8 R45, c[0x3][R45] ;  /* 0x00c000002d2d7b82 */ /* 0x000e240000000000 */
[----:B0-----:R-:W-:-:S04]  /*0dd0*/  IADD3 R42, PT, PT, RZ, -R45, RZ ;  /* 0x8000002dff2a7210 */ /* 0x001fc80007ffe0ff */
[----:B------:R-:W-:-:S05]  /*0de0*/  PRMT R42, R42, 0x7710, RZ ;  /* 0x000077102a2a7816 */ /* 0x000fca00000000ff */
[----:B------:R-:W-:-:S05]  /*0df0*/  IMAD.IADD R42, R13, 0x1, R42 ;  /* 0x000000010d2a7824 */ /* 0x000fca00078e022a */
[----:B------:R0:W-:Y:S04]  /*0e00*/  STL.U8 [R1+0x4a], R42 ;  /* 0x00004a2a01007387 */ /* 0x0001e80000100000 */
[----:B------:R-:W2:Y:S01]  /*0e10*/  LDL.U8 R25, [R41+0x30] ;  /* 0x0000300029197983 */ /* 0x000ea20000100000 */
[----:B------:R-:W-:-:S05]  /*0e20*/  IMAD R23, R33, 0x5, R35 ;  /* 0x0000000521177824 */ /* 0x000fca00078e0223 */
[----:B------:R-:W-:Y:S01]  /*0e30*/  IADD3 R43, PT, PT, R1, R23, RZ ;  /* 0x00000017012b7210 */ /* 0x000fe20007ffe0ff */
[----:B--2---:R-:W-:-:S04]  /*0e40*/  IMAD R25, R23, 0x19, R25 ;  /* 0x0000001917197824 */ /* 0x004fc800078e0219 */
[----:B------:R-:W-:-:S06]  /*0e50*/  IMAD.SHL.U32 R33, R25, 0x4, RZ ;  /* 0x0000000419217824 */ /* 0x000fcc00078e00ff */
[----:B------:R-:W1:Y:S02]  /*0e60*/  LDC.U8 R33, c[0x3][R33] ;  /* 0x00c0000021217b82 */ /* 0x000e640000000000 */
[----:B-1----:R-:W-:-:S05]  /*0e70*/  IMAD.IADD R35, R42, 0x1, R33 ;  /* 0x000000012a237824 */ /* 0x002fca00078e0221 */
[----:B------:R1:W-:Y:S04]  /*0e80*/  STL.U8 [R1+0x4a], R35 ;  /* 0x00004a2301007387 */ /* 0x0003e80000100000 */
[----:B------:R-:W2:Y:S04]  /*0e90*/  LDL.U8 R39, [R43+0x30] ;  /* 0x000030002b277983 */ /* 0x000ea80000100000 */
[----:B------:R-:W3:Y:S04]  /*0ea0*/  LDL.U8 R37, [R41+0x30] ;  /* 0x0000300029257983 */ /* 0x000ee80000100000 */
[----:B--2---:R2:W-:Y:S04]  /*0eb0*/  STL.U8 [R41+0x30], R39 ;  /* 0x0000302729007387 */ /* 0x0045e80000100000 */
[----:B---3--:R2:W-:Y:S04]  /*0ec0*/  STL.U8 [R43+0x30], R37 ;  /* 0x000030252b007387 */ /* 0x0085e80000100000 */
[----:B------:R-:W3:Y:S04]  /*0ed0*/  LDL.U8 R25, [R1+0x4b] ;  /* 0x00004b0001197983 */ /* 0x000ee80000100000 */
[----:B------:R-:W0:Y:S04]  /*0ee0*/  LDL.U8 R23, [R1+0x4a] ;  /* 0x00004a0001177983 */ /* 0x000e280000100000 */
[----:B------:R2:W-:Y:S01]  /*0ef0*/  STL.U8 [R1+0x49], R21 ;  /* 0x0000491501007387 */ /* 0x0005e20000100000 */
[----:B---3--:R-:W-:Y:S01]  /*0f00*/  VIADD R25, R25, 0x1 ;  /* 0x0000000119197836 */ /* 0x008fe20000000000 */
[----:B0-----:R-:W-:-:S04]  /*0f10*/  PRMT R42, R23, 0x8880, RZ ;  /* 0x00008880172a7816 */ /* 0x001fc800000000ff */
[----:B------:R2:W-:Y:S01]  /*0f20*/  STL.U8 [R1+0x4b], R25 ;  /* 0x00004b1901007387 */ /* 0x0005e20000100000 */
[----:B------:R-:W-:-:S05]  /*0f30*/  PRMT R45, R25, 0x8880, RZ ;  /* 0x00008880192d7816 */ /* 0x000fca00000000ff */
[----:B-1----:R-:W-:-:S04]  /*0f40*/  IMAD.MOV.U32 R35, RZ, RZ, R45 ;  /* 0x000000ffff237224 */ /* 0x002fc800078e002d */
[----:B------:R-:W-:-:S05]  /*0f50*/  IMAD.IADD R42, R35, 0x1, R42 ;  /* 0x00000001232a7824 */ /* 0x000fca00078e022a */
[----:B------:R-:W-:-:S13]  /*0f60*/  ISETP.GT.AND P0, PT, R42, R31, PT ;  /* 0x0000001f2a00720c */ /* 0x000fda0003f04270 */
[----:B--2---:R-:W-:Y:S05]  /*0f70*/  @P0 BRA `(.L_x_4) ;  /* 0x0000000400340947 */ /* 0x004fea0003800000 */
[----:B------:R-:W-:Y:S01]  /*0f80*/  ISETP.NE.AND P0, PT, R23, RZ, PT ;  /* 0x000000ff1700720c */ /* 0x000fe20003f05270 */
[----:B------:R2:W-:-:S12]  /*0f90*/  STL.U8 [R1+0x4c], R19 ;  /* 0x00004c1301007387 */ /* 0x0005d80000100000 */
[----:B------:R-:W0:Y:S02]  /*0fa0*/  @!P0 LDC.64 R42, c[0x0][0x390] ;  /* 0x0000e400ff2a8b82 */ /* 0x000e240000000a00 */
[----:B0-----:R2:W-:Y:S01]  /*0fb0*/  @!P0 STG.E desc[UR8][R42.64], R35 ;  /* 0x000000232a008986 */ /* 0x0015e2000c101908 */
[----:B------:R-:W-:Y:S05]  /*0fc0*/  @!P0 BRA `(.L_x_4) ;  /* 0x0000000400208947 */ /* 0x000fea0003800000 */
[----:B--2---:R-:W0:Y:S01]  /*0fd0*/  S2R R42, SR_LANEID ;  /* 0x00000000002a7919 */ /* 0x004e220000000000 */
[----:B------:R-:W1:Y:S01]  /*0fe0*/  S2UR UR6, SR_CgaCtaId ;  /* 0x00000000000679c3 */ /* 0x000e620000008800 */
[----:B------:R-:W-:Y:S02]  /*0ff0*/  VOTEU.ANY UR7, UPT, PT ;  /* 0x0000000000077886 */ /* 0x000fe400038e0100 */
[----:B------:R-:W0:Y:S01]  /*1000*/  FLO.U32 R33, UR7 ;  /* 0x0000000700217d00 */ /* 0x000e2200080e0000 */
[----:B------:R-:W-:Y:S01]  /*1010*/  UMOV UR5, 0x400 ;  /* 0x0000040000057882 */ /* 0x000fe20000000000 */
[----:B------:R-:W2:Y:S01]  /*1020*/  LDL.U8 R43, [R1+0x30] ;  /* 0x00003000012b7983 */ /* 0x000ea20000100000 */
[----:B------:R-:W-:-:S03]  /*1030*/  UIADD3 UR4, UPT, UPT, UR5, 0x2270, URZ ;  /* 0x0000227005047890 */ /* 0x000fc6000fffe0ff */
[----:B------:R-:W3:Y:S02]  /*1040*/  LDL.U8 R45, [R1+0x31] ;  /* 0x00003100012d7983 */ /* 0x000ee40000100000 */
[----:B------:R-:W4:Y:S01]  /*1050*/  POPC R31, UR7 ;  /* 0x00000007001f7d09 */ /* 0x000f220008000000 */
[----:B------:R-:W5:Y:S01]  /*1060*/  S2R R27, SR_LTMASK ;  /* 0x00000000001b7919 */ /* 0x000f620000003900 */
[----:B------:R-:W3:Y:S04]  /*1070*/  LDL.U8 R37, [R1+0x35] ;  /* 0x0000350001257983 */ /* 0x000ee80000100000 */
[----:B------:R-:W3:Y:S01]  /*1080*/  LDL.U8 R39, [R1+0x36] ;  /* 0x0000360001277983 */ /* 0x000ee20000100000 */
[----:B-1----:R-:W-:-:S03]  /*1090*/  ULEA UR4, UR6, UR4, 0x18 ;  /* 0x0000000406047291 */ /* 0x002fc6000f8ec0ff */
[----:B------:R-:W3:Y:S01]  /*10a0*/  LDL.U8 R41, [R1+0x37] ;  /* 0x0000370001297983 */ /* 0x000ee20000100000 */
[----:B------:R-:W-:Y:S01]  /*10b0*/  ULEA UR5, UR6, UR5, 0x18 ;  /* 0x0000000506057291 */ /* 0x000fe2000f8ec0ff */
[----:B0-----:R-:W-:-:S13]  /*10c0*/  ISETP.EQ.U32.AND P0, PT, R33, R42, PT ;  /* 0x0000002a2100720c */ /* 0x001fda0003f02070 */
[----:B----4-:R-:W0:Y:S01]  /*10d0*/  @P0 ATOMS.ADD R31, [UR4], R31 ;  /* 0x0000001fff1f098c */ /* 0x010e220008000004 */
[----:B-----5:R-:W-:Y:S02]  /*10e0*/  LOP3.LUT R35, R27, UR7, RZ, 0xc0, !PT ;  /* 0x000000071b237c12 */ /* 0x020fe4000f8ec0ff */
[----:B------:R-:W-:-:S04]  /*10f0*/  MOV R27, UR5 ;  /* 0x00000005001b7c02 */ /* 0x000fc80008000f00 */
[----:B------:R-:W1:Y:S01]  /*1100*/  POPC R35, R35 ;  /* 0x0000002300237309 */ /* 0x000e620000000000 */
[----:B0-----:R0:W1:Y:S04]  /*1110*/  SHFL.IDX PT, R42, R31, R33, 0x1f ;  /* 0x00001f211f2a7589 */ /* 0x00106800000e0000 */
[----:B0-----:R-:W4:Y:S04]  /*1120*/  LDL.U8 R31, [R1+0x32] ;  /* 0x00003200011f7983 */ /* 0x001f280000100000 */
[----:B------:R-:W5:Y:S01]  /*1130*/  LDL.U8 R33, [R1+0x33] ;  /* 0x0000330001217983 */ /* 0x000f620000100000 */
[----:B-1----:R-:W-:-:S03]  /*1140*/  IMAD.IADD R42, R42, 0x1, R35 ;  /* 0x000000012a2a7824 */ /* 0x002fc600078e0223 */
[----:B------:R-:W5:Y:S01]  /*1150*/  LDL.U8 R35, [R1+0x34] ;  /* 0x0000340001237983 */ /* 0x000f620000100000 */
[----:B------:R-:W-:-:S05]  /*1160*/  IMAD R42, R42, 0x1d, R27 ;  /* 0x0000001d2a2a7824 */ /* 0x000fca00078e021b */
[----:B------:R0:W-:Y:S04]  /*1170*/  STS.U8 [R42+0x36], R21 ;  /* 0x000036152a007388 */ /* 0x0001e80000000000 */
[----:B------:R1:W-:Y:S04]  /*1180*/  STS.U8 [R42+0x37], R23 ;  /* 0x000037172a007388 */ /* 0x0003e80000000000 */
[----:B------:R1:W-:Y:S04]  /*1190*/  STS.U8 [R42+0x38], R25 ;  /* 0x000038192a007388 */ /* 0x0003e80000000000 */
[----:B0-----:R-:W5:Y:S04]  /*11a0*/  LDL.U8 R21, [R1+0x38] ;  /* 0x0000380001157983 */ /* 0x001f680000100000 */
[----:B-1----:R-:W5:Y:S04]  /*11b0*/  LDL.U8 R23, [R1+0x39] ;  /* 0x0000390001177983 */ /* 0x002f680000100000 */
[----:B------:R-:W5:Y:S04]  /*11c0*/  LDL.U8 R25, [R1+0x3a] ;  /* 0x00003a0001197983 */ /* 0x000f680000100000 */
[----:B--2---:R0:W-:Y:S04]  /*11d0*/  STS.U8 [R42+0x1d], R43 ;  /* 0x00001d2b2a007388 */ /* 0x0041e80000000000 */
[----:B---3--:R1:W-:Y:S04]  /*11e0*/  STS.U8 [R42+0x1e], R45 ;  /* 0x00001e2d2a007388 */ /* 0x0083e80000000000 */
[----:B0-----:R-:W2:Y:S04]  /*11f0*/  LDL.U8 R43, [R1+0x3b] ;  /* 0x00003b00012b7983 */ /* 0x001ea80000100000 */
[----:B-1----:R-:W3:Y:S04]  /*1200*/  LDL.U8 R45, [R1+0x3c] ;  /* 0x00003c00012d7983 */ /* 0x002ee80000100000 */
[----:B----4-:R0:W-:Y:S04]  /*1210*/  STS.U8 [R42+0x1f], R31 ;  /* 0x00001f1f2a007388 */ /* 0x0101e80000000000 */
[----:B0-----:R-:W4:Y:S04]  /*1220*/  LDL.U8 R31, [R1+0x3d] ;  /* 0x00003d00011f7983 */ /* 0x001f280000100000 */
[----:B-----5:R0:W-:Y:S04]  /*1230*/  STS.U8 [R42+0x20], R33 ;  /* 0x000020212a007388 */ /* 0x0201e80000000000 */
[----:B------:R1:W-:Y:S04]  /*1240*/  STS.U8 [R42+0x21], R35 ;  /* 0x000021232a007388 */ /* 0x0003e80000000000 */
[----:B------:R5:W-:Y:S04]  /*1250*/  STS.U8 [R42+0x22], R37 ;  /* 0x000022252a007388 */ /* 0x000be80000000000 */
[----:B------:R-:W-:Y:S04]  /*1260*/  STS.U8 [R42+0x23], R39 ;  /* 0x000023272a007388 */ /* 0x000fe80000000000 */
[----:B------:R-:W-:Y:S04]  /*1270*/  STS.U8 [R42+0x24], R41 ;  /* 0x000024292a007388 */ /* 0x000fe80000000000 */
[----:B0-----:R-:W4:Y:S04]  /*1280*/  LDL.U8 R33, [R1+0x3e] ;  /* 0x00003e0001217983 */ /* 0x001f280000100000 */
[----:B------:R0:W-:Y:S04]  /*1290*/  STS.U8 [R42+0x25], R21 ;  /* 0x000025152a007388 */ /* 0x0001e80000000000 */
[----:B------:R0:W-:Y:S04]  /*12a0*/  STS.U8 [R42+0x26], R23 ;  /* 0x000026172a007388 */ /* 0x0001e80000000000 */
[----:B------:R0:W-:Y:S04]  /*12b0*/  STS.U8 [R42+0x27], R25 ;  /* 0x000027192a007388 */ /* 0x0001e80000000000 */
[----:B-1----:R-:W4:Y:S04]  /*12c0*/  LDL.U8 R35, [R1+0x3f] ;  /* 0x00003f0001237983 */ /* 0x002f280000100000 */
[----:B-----5:R-:W5:Y:S04]  /*12d0*/  LDL.U8 R37, [R1+0x40] ;  /* 0x0000400001257983 */ /* 0x020f680000100000 */
[----:B0-----:R-:W5:Y:S04]  /*12e0*/  LDL.U8 R21, [R1+0x41] ;  /* 0x0000410001157983 */ /* 0x001f680000100000 */
[----:B------:R-:W5:Y:S04]  /*12f0*/  LDL.U8 R39, [R1+0x42] ;  /* 0x0000420001277983 */ /* 0x000f680000100000 */
[----:B------:R-:W5:Y:S04]  /*1300*/  LDL.U8 R41, [R1+0x43] ;  /* 0x0000430001297983 */ /* 0x000f680000100000 */
[----:B------:R-:W5:Y:S04]  /*1310*/  LDL.U8 R23, [R1+0x44] ;  /* 0x0000440001177983 */ /* 0x000f680000100000 */
[----:B------:R-:W5:Y:S04]  /*1320*/  LDL.U8 R25, [R1+0x45] ;  /* 0x0000450001197983 */ /* 0x000f680000100000 */
[----:B--2---:R0:W-:Y:S04]  /*1330*/  STS.U8 [R42+0x28], R43 ;  /* 0x0000282b2a007388 */ /* 0x0041e80000000000 */
[----:B---3--:R1:W-:Y:S04]  /*1340*/  STS.U8 [R42+0x29], R45 ;  /* 0x0000292d2a007388 */ /* 0x0083e80000000000 */
[----:B0-----:R-:W2:Y:S04]  /*1350*/  LDL.U8 R43, [R1+0x46] ;  /* 0x00004600012b7983 */ /* 0x001ea80000100000 */
[----:B-1----:R-:W3:Y:S04]  /*1360*/  LDL.U8 R45, [R1+0x47] ;  /* 0x00004700012d7983 */ /* 0x002ee80000100000 */
[----:B----4-:R0:W-:Y:S04]  /*1370*/  STS.U8 [R42+0x2a], R31 ;  /* 0x00002a1f2a007388 */ /* 0x0101e80000000000 */
[----:B0-----:R-:W4:Y:S04]  /*1380*/  LDL.U8 R31, [R1+0x48] ;  /* 0x00004800011f7983 */ /* 0x001f280000100000 */
[----:B------:R0:W-:Y:S04]  /*1390*/  STS.U8 [R42+0x39], R19 ;  /* 0x000039132a007388 */ /* 0x0001e80000000000 */
[----:B------:R0:W-:Y:S04]  /*13a0*/  STS.U8 [R42+0x2b], R33 ;  /* 0x00002b212a007388 */ /* 0x0001e80000000000 */
[----:B------:R0:W-:Y:S04]  /*13b0*/  STS.U8 [R42+0x2c], R35 ;  /* 0x00002c232a007388 */ /* 0x0001e80000000000 */
[----:B-----5:R0:W-:Y:S04]  /*13c0*/  STS.U8 [R42+0x2d], R37 ;  /* 0x00002d252a007388 */ /* 0x0201e80000000000 */
[----:B------:R0:W-:Y:S04]  /*13d0*/  STS.U8 [R42+0x2e], R21 ;  /* 0x00002e152a007388 */ /* 0x0001e80000000000 */
[----:B------:R0:W-:Y:S04]  /*13e0*/  STS.U8 [R42+0x2f], R39 ;  /* 0x00002f272a007388 */ /* 0x0001e80000000000 */
[----:B------:R0:W-:Y:S04]  /*13f0*/  STS.U8 [R42+0x30], R41 ;  /* 0x000030292a007388 */ /* 0x0001e80000000000 */
[----:B------:R0:W-:Y:S04]  /*1400*/  STS.U8 [R42+0x31], R23 ;  /* 0x000031172a007388 */ /* 0x0001e80000000000 */
[----:B------:R0:W-:Y:S04]  /*1410*/  STS.U8 [R42+0x32], R25 ;  /* 0x000032192a007388 */ /* 0x0001e80000000000 */
[----:B--2---:R0:W-:Y:S04]  /*1420*/  STS.U8 [R42+0x33], R43 ;  /* 0x0000332b2a007388 */ /* 0x0041e80000000000 */
[----:B---3--:R0:W-:Y:S04]  /*1430*/  STS.U8 [R42+0x34], R45 ;  /* 0x0000342d2a007388 */ /* 0x0081e80000000000 */
[----:B----4-:R0:W-:Y:S02]  /*1440*/  STS.U8 [R42+0x35], R31 ;  /* 0x0000351f2a007388 */ /* 0x0101e40000000000 */
.L_x_4:
[----:B------:R-:W-:Y:S05]  /*1450*/  BSYNC.RECONVERGENT B1 ;  /* 0x0000000000017941 */ /* 0x000fea0003800200 */
.L_x_3:
[----:B------:R-:W-:Y:S01]  /*1460*/  BAR.SYNC.DEFER_BLOCKING 0x0 ;  /* 0x0000000000007b1d */ /* 0x000fe20000010000 */
[----:B------:R-:W-:-:S05]  /*1470*/  VIADD R0, R0, 0x1 ;  /* 0x0000000100007836 */ /* 0x000fca0000000000 */
[----:B012---:R-:W0:Y:S02]  /*1480*/  LDS R19, [R27+0x2270] ;  /* 0x002270001b137984 */ /* 0x007e240000000800 */
[----:B------:R-:W-:Y:S01]  /*1490*/  BAR.SYNC.DEFER_BLOCKING 0x0 ;  /* 0x0000000000007b1d */ /* 0x000fe20000010000 */
[----:B0-----:R-:W-:-:S13]  /*14a0*/  ISETP.GE.AND P0, PT, R19, RZ, PT ;  /* 0x000000ff1300720c */ /* 0x001fda0003f06270 */
[----:B------:R-:W-:Y:S05]  /*14b0*/  @P0 BRA `(.L_x_5) ;  /* 0xfffffff000500947 */ /* 0x000fea000383ffff */
[----:B------:R-:W-:Y:S05]  /*14c0*/  BSYNC.RECONVERGENT B0 ;  /* 0x0000000000007941 */ /* 0x000fea0003800200 */
.L_x_0:
[----:B------:R-:W0:Y:S01]  /*14d0*/  S2R R5, SR_CTAID.X ;  /* 0x0000000000057919 */ /* 0x000e220000002500 */
[----:B------:R-:W0:Y:S02]  /*14e0*/  LDC.64 R2, c[0x0][0x398] ;  /* 0x0000e600ff027b82 */ /* 0x000e240000000a00 */
[----:B0-----:R-:W-:-:S05]  /*14f0*/  IMAD.WIDE.U32 R2, R5, 0x4, R2 ;  /* 0x0000000405027825 */ /* 0x001fca00078e0002 */
[----:B------:R-:W-:Y:S01]  /*1500*/  STG.E desc[UR8][R2.64], R0 ;  /* 0x0000000002007986 */ /* 0x000fe2000c101908 */
[----:B------:R-:W-:Y:S05]  /*1510*/  EXIT ;  /* 0x000000000000794d */ /* 0x000fea0003800000 */
.L_x_6:
[----:B------:R-:W-:-:S00]  /*1520*/  BRA `(.L_x_6) ;  /* 0xfffffffc00fc7947 */ /* 0x000fc0000383ffff */
[----:B------:R-:W-:-:S00]  /*1530*/  NOP ;  /* 0x0000000000007918 */ /* 0x000fc00000000000 */
        /* <DEDUP_REMOVED lines=12> */
.L_x_7:


//--------------------- .nv.shared._Z10dfs_kerneliP4NodePiS1_ --------------------------
	.section	.nv.shared._Z10dfs_kerneliP4NodePiS1_,"aw",@nobits
	.sectionflags	@""
	.align	4
.nv.shared._Z10dfs_kerneliP4NodePiS1_:
	.zero		9844


//--------------------- .nv.shared.reserved.0     --------------------------
	.section	.nv.shared.reserved.0,"aw",@nobits
	.weak		__nv_reservedSMEM_offset_0_alias
	.size		__nv_reservedSMEM_offset_0_alias, 0, 64
	.other		__nv_reservedSMEM_offset_0_alias,@"STO_CUDA_RESERVED_SHARED STV_DEFAULT"
__nv_reservedSMEM_offset_0_alias:
	.zero		0
	.zero		64


//--------------------- .nv.constant0._Z10dfs_kerneliP4NodePiS1_ --------------------------
	.section	.nv.constant0._Z10dfs_kerneliP4NodePiS1_,"a",@progbits
	.sectionflags	@""
	.align	4
.nv.constant0._Z10dfs_kerneliP4NodePiS1_:
	.zero		928


//--------------------- SYMBOLS --------------------------

	.type		.nv.reservedSmem.offset0,@object
	.size		.nv.reservedSmem.offset0,0x4
	.type		.nv.reservedSmem.cap,@object
	.size		.nv.reservedSmem.cap,0x4
